	.headerflags	@"EF_CUDA_TEXMODE_UNIFIED EF_CUDA_64BIT_ADDRESS EF_CUDA_SM89 EF_CUDA_VIRTUAL_SM(EF_CUDA_SM89)"
	.elftype	@"ET_EXEC"


//--------------------- .nv.info                  --------------------------
	.section	.nv.info,"",@"SHT_CUDA_INFO"
	.align	4


	//----- nvinfo : EIATTR_REGCOUNT
	.align		4
        /*0000*/ 	.byte	0x04, 0x2f
        /*0002*/ 	.short	(.L_2 - .L_1)
	.align		4
.L_1:
        /*0004*/ 	.word	index@(triton__0d1d2d3de4de)
        /*0008*/ 	.word	0x0000001f


	//----- nvinfo : EIATTR_MAX_STACK_SIZE
	.align		4
.L_2:
        /*000c*/ 	.byte	0x04, 0x23
        /*000e*/ 	.short	(.L_4 - .L_3)
	.align		4
.L_3:
        /*0010*/ 	.word	index@(triton__0d1d2d3de4de)
        /*0014*/ 	.word	0x00000000


	//----- nvinfo : EIATTR_MIN_STACK_SIZE
	.align		4
.L_4:
        /*0018*/ 	.byte	0x04, 0x12
        /*001a*/ 	.short	(.L_6 - .L_5)
	.align		4
.L_5:
        /*001c*/ 	.word	index@(triton__0d1d2d3de4de)
        /*0020*/ 	.word	0x00000000


	//----- nvinfo : EIATTR_FRAME_SIZE
	.align		4
.L_6:
        /*0024*/ 	.byte	0x04, 0x11
        /*0026*/ 	.short	(.L_8 - .L_7)
	.align		4
.L_7:
        /*0028*/ 	.word	index@(triton__0d1d2d3de4de)
        /*002c*/ 	.word	0x00000000
.L_8:


//--------------------- .nv.info.triton__0d1d2d3de4de --------------------------
	.section	.nv.info.triton__0d1d2d3de4de,"",@"SHT_CUDA_INFO"
	.align	4


	//----- nvinfo : EIATTR_CUDA_API_VERSION
	.align		4
        /*0000*/ 	.byte	0x04, 0x37
        /*0002*/ 	.short	(.L_10 - .L_9)
.L_9:
        /*0004*/ 	.word	0x0000007b


	//----- nvinfo : EIATTR_PARAM_CBANK
	.align		4
.L_10:
        /*0008*/ 	.byte	0x04, 0x0a
        /*000a*/ 	.short	(.L_12 - .L_11)
	.align		4
.L_11:
        /*000c*/ 	.word	index@(.nv.constant0.triton__0d1d2d3de4de)
        /*0010*/ 	.short	0x0160
        /*0012*/ 	.short	0x0020


	//----- nvinfo : EIATTR_CBANK_PARAM_SIZE
	.align		4
.L_12:
        /*0014*/ 	.byte	0x03, 0x19
        /*0016*/ 	.short	0x0020


	//----- nvinfo : EIATTR_KPARAM_INFO
	.align		4
        /*0018*/ 	.byte	0x04, 0x17
        /*001a*/ 	.short	(.L_14 - .L_13)
.L_13:
        /*001c*/ 	.word	0x00000000
        /*0020*/ 	.short	0x0004
        /*0022*/ 	.short	0x001c
        /*0024*/ 	.byte	0x00, 0xf0, 0x11, 0x00


	//----- nvinfo : EIATTR_KPARAM_INFO
	.align		4
.L_14:
        /*0028*/ 	.byte	0x04, 0x17
        /*002a*/ 	.short	(.L_16 - .L_15)
.L_15:
        /*002c*/ 	.word	0x00000000
        /*0030*/ 	.short	0x0003
        /*0032*/ 	.short	0x0018
        /*0034*/ 	.byte	0x00, 0xf0, 0x11, 0x00


	//----- nvinfo : EIATTR_KPARAM_INFO
	.align		4
.L_16:
        /*0038*/ 	.byte	0x04, 0x17
        /*003a*/ 	.short	(.L_18 - .L_17)
.L_17:
        /*003c*/ 	.word	0x00000000
        /*0040*/ 	.short	0x0002
        /*0042*/ 	.short	0x0010
        /*0044*/ 	.byte	0x00, 0xf0, 0x21, 0x00


	//----- nvinfo : EIATTR_KPARAM_INFO
	.align		4
.L_18:
        /*0048*/ 	.byte	0x04, 0x17
        /*004a*/ 	.short	(.L_20 - .L_19)
.L_19:
        /*004c*/ 	.word	0x00000000
        /*0050*/ 	.short	0x0001
        /*0052*/ 	.short	0x0008
        /*0054*/ 	.byte	0x00, 0xf0, 0x21, 0x00


	//----- nvinfo : EIATTR_KPARAM_INFO
	.align		4
.L_20:
        /*0058*/ 	.byte	0x04, 0x17
        /*005a*/ 	.short	(.L_22 - .L_21)
.L_21:
        /*005c*/ 	.word	0x00000000
        /*0060*/ 	.short	0x0000
        /*0062*/ 	.short	0x0000
        /*0064*/ 	.byte	0x00, 0xf0, 0x21, 0x00


	//----- nvinfo : EIATTR_MAXREG_COUNT
	.align		4
.L_22:
        /*0068*/ 	.byte	0x03, 0x1b
        /*006a*/ 	.short	0x00ff


	//----- nvinfo : EIATTR_COOP_GROUP_MASK_REGIDS
	.align		4
        /*006c*/ 	.byte	0x04, 0x29
        /*006e*/ 	.short	(.L_24 - .L_23)


	//   ....[0]....
.L_23:
        /*0070*/ 	.word	0xffffffff


	//   ....[1]....
        /*0074*/ 	.word	0xffffffff


	//   ....[2]....
        /*0078*/ 	.word	0xffffffff


	//   ....[3]....
        /*007c*/ 	.word	0xffffffff


	//   ....[4]....
        /*0080*/ 	.word	0xffffffff


	//   ....[5]....
        /*0084*/ 	.word	0xffffffff


	//   ....[6]....
        /*0088*/ 	.word	0xffffffff


	//   ....[7]....
        /*008c*/ 	.word	0xffffffff


	//----- nvinfo : EIATTR_COOP_GROUP_INSTR_OFFSETS
	.align		4
.L_24:
        /*0090*/ 	.byte	0x04, 0x28
        /*0092*/ 	.short	(.L_26 - .L_25)


	//   ....[0]....
.L_25:
        /*0094*/ 	.word	0x00000420


	//   ....[1]....
        /*0098*/ 	.word	0x00000440


	//   ....[2]....
        /*009c*/ 	.word	0x00000460


	//   ....[3]....
        /*00a0*/ 	.word	0x00000480


	//   ....[4]....
        /*00a4*/ 	.word	0x000004b0


	//   ....[5]....
        /*00a8*/ 	.word	0x00000520


	//   ....[6]....
        /*00ac*/ 	.word	0x00000540


	//   ....[7]....
        /*00b0*/ 	.word	0x00000570


	//----- nvinfo : EIATTR_EXIT_INSTR_OFFSETS
	.align		4
.L_26:
        /*00b4*/ 	.byte	0x04, 0x1c
        /*00b6*/ 	.short	(.L_28 - .L_27)


	//   ....[0]....
.L_27:
        /*00b8*/ 	.word	0x00000ae0


	//----- nvinfo : EIATTR_MAX_THREADS
	.align		4
.L_28:
        /*00bc*/ 	.byte	0x04, 0x05
        /*00be*/ 	.short	(.L_30 - .L_29)
.L_29:
        /*00c0*/ 	.word	0x00000100
        /*00c4*/ 	.word	0x00000001
        /*00c8*/ 	.word	0x00000001
.L_30:


//--------------------- .nv.rel.action            --------------------------
	.section	.nv.rel.action,"",@"SHT_CUDA_RELOCINFO"
	.align	8
	.sectionentsize	8
        /*0000*/ 	.byte	0x73, 0x00, 0x00, 0x00, 0x00, 0x00, 0x00, 0x00, 0x00, 0x00, 0x00, 0x11, 0x25, 0x00, 0x05, 0x36


//--------------------- .nv.constant0.triton__0d1d2d3de4de --------------------------
	.section	.nv.constant0.triton__0d1d2d3de4de,"a",@progbits
	.align	4
.nv.constant0.triton__0d1d2d3de4de:
	.zero		384


//--------------------- .text.triton__0d1d2d3de4de --------------------------
	.section	.text.triton__0d1d2d3de4de,"ax",@progbits
	.sectionflags	@"SHF_BARRIERS=1"
	.sectioninfo	@"SHI_REGISTERS=31"
	.align	128
        .global         triton__0d1d2d3de4de
        .type           triton__0d1d2d3de4de,@function
        .size           triton__0d1d2d3de4de,(.L_x_2 - triton__0d1d2d3de4de)
        .other          triton__0d1d2d3de4de,@"STO_CUDA_ENTRY STV_DEFAULT"
triton__0d1d2d3de4de:
.text.triton__0d1d2d3de4de:
[----:B------:R-:W-:-:S02]  /*0000*/  MOV R1, c[0x0][0x28] ;  /* 0x00000a0000017a02 */ /* 0x000fc40000000f00 */
[----:B------:R-:W0:Y:S01]  /*0010*/  S2R R20, SR_TID.X ;  /* 0x0000000000147919 */ /* 0x000e220000002100 */
[----:B------:R-:W-:Y:S01]  /*0020*/  MOV R19, 0x4 ;  /* 0x0000000400137802 */ /* 0x000fe20000000f00 */
[----:B------:R-:W-:Y:S01]  /*0030*/  CS2R R6, SRZ ;  /* 0x0000000000067805 */ /* 0x000fe2000001ff00 */
[----:B------:R-:W-:Y:S01]  /*0040*/  ULDC.64 UR4, c[0x0][0x118] ;  /* 0x0000460000047ab9 */ /* 0x000fe20000000a00 */
[----:B------:R-:W1:Y:S01]  /*0050*/  S2R R0, SR_CTAID.X ;  /* 0x0000000000007919 */ /* 0x000e620000002500 */
[----:B0-----:R-:W-:-:S04]  /*0060*/  SHF.L.U32 R3, R20, 0x3, RZ ;  /* 0x0000000314037819 */ /* 0x001fc800000006ff */
[----:B------:R-:W-:-:S04]  /*0070*/  LOP3.LUT R3, R3, 0x7f8, RZ, 0xc0, !PT ;  /* 0x000007f803037812 */ /* 0x000fc800078ec0ff */
[C---:B------:R-:W-:Y:S02]  /*0080*/  LOP3.LUT R5, R3.reuse, 0x800, RZ, 0xfc, !PT ;  /* 0x0000080003057812 */ /* 0x040fe400078efcff */
[----:B------:R-:W-:Y:S02]  /*0090*/  LOP3.LUT R9, R3, 0x4, RZ, 0xfc, !PT ;  /* 0x0000000403097812 */ /* 0x000fe400078efcff */
[----:B------:R-:W-:Y:S01]  /*00a0*/  ISETP.GE.U32.AND P0, PT, R5, 0xe00, PT ;  /* 0x00000e000500780c */ /* 0x000fe20003f06070 */
[----:B-1----:R-:W-:Y:S02]  /*00b0*/  IMAD R16, R0, 0xe00, R5 ;  /* 0x00000e0000107824 */ /* 0x002fe400078e0205 */
[----:B------:R-:W-:Y:S02]  /*00c0*/  CS2R R4, SRZ ;  /* 0x0000000000047805 */ /* 0x000fe4000001ff00 */
[----:B------:R-:W-:-:S04]  /*00d0*/  IMAD.WIDE R16, R16, R19, c[0x0][0x160] ;  /* 0x0000580010107625 */ /* 0x000fc800078e0213 */
[----:B------:R-:W-:-:S04]  /*00e0*/  IMAD R18, R0, 0xe00, R9 ;  /* 0x00000e0000127824 */ /* 0x000fc800078e0209 */
[----:B------:R0:W2:Y:S01]  /*00f0*/  @!P0 LDG.E.EL.128 R4, [R16.64] ;  /* 0x0000000410048981 */ /* 0x0000a2000c2e1d00 */
[----:B------:R-:W-:Y:S01]  /*0100*/  IADD3 R22, R18, 0x800, RZ ;  /* 0x0000080012167810 */ /* 0x000fe20007ffe0ff */
[----:B------:R-:W-:Y:S01]  /*0110*/  IMAD R12, R0, 0xe00, R3 ;  /* 0x00000e00000c7824 */ /* 0x000fe200078e0203 */
[----:B------:R-:W-:Y:S01]  /*0120*/  CS2R R8, SRZ ;  /* 0x0000000000087805 */ /* 0x000fe2000001ff00 */
[----:B------:R-:W-:Y:S02]  /*0130*/  CS2R R10, SRZ ;  /* 0x00000000000a7805 */ /* 0x000fe4000001ff00 */
[----:B------:R-:W-:-:S04]  /*0140*/  IMAD.WIDE R22, R22, R19, c[0x0][0x160] ;  /* 0x0000580016167625 */ /* 0x000fc800078e0213 */
[-C--:B------:R-:W-:Y:S01]  /*0150*/  IMAD.WIDE R12, R12, R19.reuse, c[0x0][0x160] ;  /* 0x000058000c0c7625 */ /* 0x080fe200078e0213 */
[----:B------:R-:W3:Y:S05]  /*0160*/  @!P0 LDG.E.EL.128 R8, [R22.64] ;  /* 0x0000000416088981 */ /* 0x000eea000c2e1d00 */
[----:B------:R-:W4:Y:S01]  /*0170*/  LDG.E.EL.128 R12, [R12.64] ;  /* 0x000000040c0c7981 */ /* 0x000f22000c2e1d00 */
[----:B0-----:R-:W-:-:S06]  /*0180*/  IMAD.WIDE R16, R18, R19, c[0x0][0x160] ;  /* 0x0000580012107625 */ /* 0x001fcc00078e0213 */
[----:B------:R-:W5:Y:S01]  /*0190*/  LDG.E.EL.128 R16, [R16.64] ;  /* 0x0000000410107981 */ /* 0x000f62000c2e1d00 */
[----:B------:R-:W-:Y:S02]  /*01a0*/  ISETP.GE.AND P1, PT, R20, 0x8, PT ;  /* 0x000000081400780c */ /* 0x000fe40003f26270 */
[----:B--2---:R-:W-:Y:S02]  /*01b0*/  SEL R21, R5, RZ, !P0 ;  /* 0x000000ff05157207 */ /* 0x004fe40004000000 */
[----:B------:R-:W-:Y:S02]  /*01c0*/  SEL R5, R4, RZ, !P0 ;  /* 0x000000ff04057207 */ /* 0x000fe40004000000 */
[----:B------:R-:W-:Y:S01]  /*01d0*/  SEL R6, R6, RZ, !P0 ;  /* 0x000000ff06067207 */ /* 0x000fe20004000000 */
[----:B------:R-:W-:Y:S02]  /*01e0*/  FMUL R4, R21, R21 ;  /* 0x0000001515047220 */ /* 0x000fe40000400000 */
[----:B------:R-:W-:Y:S01]  /*01f0*/  FMUL R5, R5, R5 ;  /* 0x0000000505057220 */ /* 0x000fe20000400000 */
[----:B------:R-:W-:Y:S01]  /*0200*/  SEL R21, R7, RZ, !P0 ;  /* 0x000000ff07157207 */ /* 0x000fe20004000000 */
[----:B------:R-:W-:Y:S01]  /*0210*/  FMUL R7, R6, R6 ;  /* 0x0000000606077220 */ /* 0x000fe20000400000 */
[----:B------:R-:W-:-:S02]  /*0220*/  FSEL R4, R4, -RZ, !P0 ;  /* 0x800000ff04047208 */ /* 0x000fc40004000000 */
[----:B------:R-:W-:Y:S01]  /*0230*/  FSEL R5, R5, -RZ, !P0 ;  /* 0x800000ff05057208 */ /* 0x000fe20004000000 */
[----:B------:R-:W-:Y:S01]  /*0240*/  FMUL R6, R21, R21 ;  /* 0x0000001515067220 */ /* 0x000fe20000400000 */
[----:B---3--:R-:W-:Y:S02]  /*0250*/  SEL R8, R8, RZ, !P0 ;  /* 0x000000ff08087207 */ /* 0x008fe40004000000 */
[----:B------:R-:W-:Y:S01]  /*0260*/  FSEL R7, R7, -RZ, !P0 ;  /* 0x800000ff07077208 */ /* 0x000fe20004000000 */
[----:B----4-:R-:W-:Y:S01]  /*0270*/  FFMA R4, R13, R13, R4 ;  /* 0x0000000d0d047223 */ /* 0x010fe20000000004 */
[----:B------:R-:W-:Y:S01]  /*0280*/  FFMA R5, R12, R12, R5 ;  /* 0x0000000c0c057223 */ /* 0x000fe20000000005 */
[----:B------:R-:W-:Y:S01]  /*0290*/  SEL R9, R9, RZ, !P0 ;  /* 0x000000ff09097207 */ /* 0x000fe20004000000 */
[----:B------:R-:W-:Y:S01]  /*02a0*/  FMUL R8, R8, R8 ;  /* 0x0000000808087220 */ /* 0x000fe20000400000 */
[----:B------:R-:W-:Y:S01]  /*02b0*/  FSEL R6, R6, -RZ, !P0 ;  /* 0x800000ff06067208 */ /* 0x000fe20004000000 */
[----:B------:R-:W-:Y:S01]  /*02c0*/  FFMA R7, R14, R14, R7 ;  /* 0x0000000e0e077223 */ /* 0x000fe20000000007 */
[----:B------:R-:W-:Y:S01]  /*02d0*/  FADD R4, R4, R5 ;  /* 0x0000000504047221 */ /* 0x000fe20000000000 */
        /* <DEDUP_REMOVED lines=8> */
[----:B------:R-:W-:Y:S01]  /*0360*/  FADD R6, R6, R7 ;  /* 0x0000000706067221 */ /* 0x000fe20000000000 */
[----:B-----5:R-:W-:Y:S01]  /*0370*/  FFMA R5, R16, R16, R5 ;  /* 0x0000001010057223 */ /* 0x020fe20000000005 */
[----:B------:R-:W-:Y:S01]  /*0380*/  FMUL R11, R11, R11 ;  /* 0x0000000b0b0b7220 */ /* 0x000fe20000400000 */
[----:B------:R-:W-:Y:S01]  /*0390*/  FSEL R7, R10, -RZ, !P0 ;  /* 0x800000ff0a077208 */ /* 0x000fe20004000000 */
[----:B------:R-:W-:Y:S01]  /*03a0*/  FFMA R4, R17, R17, R4 ;  /* 0x0000001111047223 */ /* 0x000fe20000000004 */
[----:B------:R-:W-:-:S02]  /*03b0*/  FADD R5, R5, R6 ;  /* 0x0000000605057221 */ /* 0x000fc40000000000 */
[----:B------:R-:W-:Y:S01]  /*03c0*/  FSEL R6, R11, -RZ, !P0 ;  /* 0x800000ff0b067208 */ /* 0x000fe20004000000 */
[----:B------:R-:W-:Y:S01]  /*03d0*/  FFMA R7, R18, R18, R7 ;  /* 0x0000001212077223 */ /* 0x000fe20000000007 */
[----:B------:R-:W-:-:S03]  /*03e0*/  FADD R4, R4, R5 ;  /* 0x0000000504047221 */ /* 0x000fc60000000000 */
[----:B------:R-:W-:Y:S01]  /*03f0*/  FFMA R6, R19, R19, R6 ;  /* 0x0000001313067223 */ /* 0x000fe20000000006 */
[----:B------:R-:W-:-:S04]  /*0400*/  FADD R7, R7, R4 ;  /* 0x0000000407077221 */ /* 0x000fc80000000000 */
[----:B------:R-:W-:-:S05]  /*0410*/  FADD R6, R6, R7 ;  /* 0x0000000706067221 */ /* 0x000fca0000000000 */
[----:B------:R-:W0:Y:S02]  /*0420*/  SHFL.BFLY PT, R5, R6, 0x10, 0x1f ;  /* 0x0e001f0006057f89 */ /* 0x000e2400000e0000 */
[----:B0-----:R-:W-:-:S05]  /*0430*/  FADD R5, R6, R5 ;  /* 0x0000000506057221 */ /* 0x001fca0000000000 */
[----:B------:R-:W0:Y:S02]  /*0440*/  SHFL.BFLY PT, R4, R5, 0x8, 0x1f ;  /* 0x0d001f0005047f89 */ /* 0x000e2400000e0000 */
[----:B0-----:R-:W-:-:S05]  /*0450*/  FADD R4, R5, R4 ;  /* 0x0000000405047221 */ /* 0x001fca0000000000 */
[----:B------:R-:W0:Y:S02]  /*0460*/  SHFL.BFLY PT, R7, R4, 0x4, 0x1f ;  /* 0x0c801f0004077f89 */ /* 0x000e2400000e0000 */
[----:B0-----:R-:W-:-:S05]  /*0470*/  FADD R7, R4, R7 ;  /* 0x0000000704077221 */ /* 0x001fca0000000000 */
[----:B------:R-:W0:Y:S01]  /*0480*/  SHFL.BFLY PT, R8, R7, 0x2, 0x1f ;  /* 0x0c401f0007087f89 */ /* 0x000e2200000e0000 */
[----:B------:R-:W-:Y:S01]  /*0490*/  LOP3.LUT P0, RZ, R20, 0x1f, RZ, 0xc0, !PT ;  /* 0x0000001f14ff7812 */ /* 0x000fe2000780c0ff */
[----:B0-----:R-:W-:-:S05]  /*04a0*/  FADD R8, R7, R8 ;  /* 0x0000000807087221 */ /* 0x001fca0000000000 */
[----:B------:R-:W0:Y:S01]  /*04b0*/  SHFL.BFLY PT, R9, R8, 0x1, 0x1f ;  /* 0x0c201f0008097f89 */ /* 0x000e2200000e0000 */
[----:B------:R-:W-:-:S04]  /*04c0*/  SHF.R.U32.HI R10, RZ, 0x3, R20 ;  /* 0x00000003ff0a7819 */ /* 0x000fc80000011614 */
[----:B------:R-:W-:Y:S01]  /*04d0*/  LOP3.LUT R10, R10, 0x1c, RZ, 0xc0, !PT ;  /* 0x0000001c0a0a7812 */ /* 0x000fe200078ec0ff */
[----:B0-----:R-:W-:-:S05]  /*04e0*/  FADD R9, R8, R9 ;  /* 0x0000000908097221 */ /* 0x001fca0000000000 */
[----:B------:R-:W-:Y:S04]  /*04f0*/  @!P0 STS [R10], R9 ;  /* 0x000000090a008388 */ /* 0x000fe80000000800 */
[----:B------:R-:W-:Y:S06]  /*0500*/  BAR.SYNC 0x0 ;  /* 0x0000000000007b1d */ /* 0x000fec0000000000 */
[----:B------:R-:W0:Y:S04]  /*0510*/  @!P1 LDS R2, [R20.X4] ;  /* 0x0000000014029984 */ /* 0x000e280000004800 */
[----:B0-----:R-:W0:Y:S02]  /*0520*/  SHFL.BFLY PT, R5, R2, 0x4, 0x1f ;  /* 0x0c801f0002057f89 */ /* 0x001e2400000e0000 */
[----:B0-----:R-:W-:-:S05]  /*0530*/  FADD R5, R2, R5 ;  /* 0x0000000502057221 */ /* 0x001fca0000000000 */
[----:B------:R-:W0:Y:S01]  /*0540*/  SHFL.BFLY PT, R4, R5, 0x2, 0x1f ;  /* 0x0c401f0005047f89 */ /* 0x000e2200000e0000 */
[----:B------:R-:W-:Y:S01]  /*0550*/  LOP3.LUT P0, RZ, R20, 0x7, RZ, 0xc0, !PT ;  /* 0x0000000714ff7812 */ /* 0x000fe2000780c0ff */
[----:B0-----:R-:W-:-:S05]  /*0560*/  FADD R4, R5, R4 ;  /* 0x0000000405047221 */ /* 0x001fca0000000000 */
[----:B------:R-:W0:Y:S01]  /*0570*/  SHFL.BFLY PT, R7, R4, 0x1, 0x1f ;  /* 0x0c201f0004077f89 */ /* 0x000e2200000e0000 */
[----:B------:R-:W-:Y:S01]  /*0580*/  ISETP.LT.AND P0, PT, R20, 0x8, !P0 ;  /* 0x000000081400780c */ /* 0x000fe20004701270 */
[----:B0-----:R-:W-:-:S12]  /*0590*/  FADD R7, R4, R7 ;  /* 0x0000000704077221 */ /* 0x001fd80000000000 */
[----:B------:R-:W-:Y:S04]  /*05a0*/  @P0 STS [R20.X4], R7 ;  /* 0x0000000714000388 */ /* 0x000fe80000004800 */
[----:B------:R-:W-:Y:S06]  /*05b0*/  BAR.SYNC 0x0 ;  /* 0x0000000000007b1d */ /* 0x000fec0000000000 */
[----:B------:R-:W0:Y:S01]  /*05c0*/  LDS R6, [RZ] ;  /* 0x00000000ff067984 */ /* 0x000e220000000800 */
[----:B------:R-:W-:-:S02]  /*05d0*/  MOV R9, 0x39924925 ;  /* 0x3992492500097802 */ /* 0x000fc40000000f00 */
[----:B------:R-:W-:Y:S01]  /*05e0*/  MOV R8, RZ ;  /* 0x000000ff00087202 */ /* 0x000fe20000000f00 */
[----:B------:R-:W-:Y:S02]  /*05f0*/  UPLOP3.LUT UP0, UPT, UPT, UPT, UPT, 0x80, 0x0 ;  /* 0x000000000000789c */ /* 0x000fe40003f0f070 */
[----:B0-----:R-:W-:-:S06]  /*0600*/  FFMA R2, R6, R9, 9.9999997473787516356e-06 ;  /* 0x3727c5ac06027423 */ /* 0x001fcc0000000009 */
[----:B------:R-:W0:Y:S04]  /*0610*/  MUFU.RSQ R2, R2 ;  /* 0x0000000200027308 */ /* 0x000e280000001400 */
.L_x_0:
[C---:B------:R-:W-:Y:S01]  /*0620*/  LOP3.LUT R27, R8.reuse, R3, RZ, 0xfc, !PT ;  /* 0x00000003081b7212 */ /* 0x040fe200078efcff */
[----:B------:R-:W-:Y:S01]  /*0630*/  CS2R R12, SRZ ;  /* 0x00000000000c7805 */ /* 0x000fe2000001ff00 */
[----:B0-----:R-:W-:Y:S01]  /*0640*/  LOP3.LUT R5, R8, 0x4, R3, 0xfe, !PT ;  /* 0x0000000408057812 */ /* 0x001fe200078efe03 */
[----:B------:R-:W-:Y:S01]  /*0650*/  CS2R R14, SRZ ;  /* 0x00000000000e7805 */ /* 0x000fe2000001ff00 */
[----:B------:R-:W-:Y:S01]  /*0660*/  IADD3 R4, P0, R3, R8, RZ ;  /* 0x0000000803047210 */ /* 0x000fe20007f1e0ff */
[----:B------:R-:W-:Y:S01]  /*0670*/  CS2R R16, SRZ ;  /* 0x0000000000107805 */ /* 0x000fe2000001ff00 */
[----:B------:R-:W-:Y:S01]  /*0680*/  ISETP.GE.U32.AND P1, PT, R27, 0xe00, PT ;  /* 0x00000e001b00780c */ /* 0x000fe20003f26070 */
[----:B------:R-:W-:Y:S01]  /*0690*/  IMAD R5, R0, 0xe00, R5 ;  /* 0x00000e0000057824 */ /* 0x000fe200078e0205 */
[----:B------:R-:W-:Y:S01]  /*06a0*/  MOV R28, 0x4 ;  /* 0x00000004001c7802 */ /* 0x000fe20000000f00 */
[----:B------:R-:W-:Y:S01]  /*06b0*/  CS2R R18, SRZ ;  /* 0x0000000000127805 */ /* 0x000fe2000001ff00 */
[----:B------:R-:W-:-:S02]  /*06c0*/  IADD3.X R7, RZ, RZ, RZ, P0, !PT ;  /* 0x000000ffff077210 */ /* 0x000fc400007fe4ff */
[----:B------:R-:W-:Y:S01]  /*06d0*/  LEA R22, P0, R4, c[0x0][0x168], 0x2 ;  /* 0x00005a0004167a11 */ /* 0x000fe200078010ff */
[----:B------:R-:W-:-:S03]  /*06e0*/  IMAD.WIDE R24, R5, R28, c[0x0][0x160] ;  /* 0x0000580005187625 */ /* 0x000fc600078e021c */
[----:B------:R-:W-:-:S03]  /*06f0*/  LEA.HI.X R23, R4, c[0x0][0x16c], R7, 0x2, P0 ;  /* 0x00005b0004177a11 */ /* 0x000fc600000f1407 */
[----:B------:R-:W2:Y:S04]  /*0700*/  @!P1 LDG.E.EF.128 R12, [R24.64] ;  /* 0x00000004180c9981 */ /* 0x000ea8000c0e1d00 */
[----:B------:R1:W3:Y:S01]  /*0710*/  @!P1 LDG.E.EL.128 R16, [R22.64+0x10] ;  /* 0x0000100416109981 */ /* 0x0002e2000c2e1d00 */
[----:B------:R-:W-:Y:S01]  /*0720*/  IMAD R20, R0, 0xe00, R27 ;  /* 0x00000e0000147824 */ /* 0x000fe200078e021b */
[----:B------:R-:W-:Y:S01]  /*0730*/  CS2R R4, SRZ ;  /* 0x0000000000047805 */ /* 0x000fe2000001ff00 */
[----:B------:R-:W-:Y:S01]  /*0740*/  CS2R R6, SRZ ;  /* 0x0000000000067805 */ /* 0x000fe2000001ff00 */
[----:B------:R-:W-:Y:S01]  /*0750*/  CS2R R8, SRZ ;  /* 0x0000000000087805 */ /* 0x000fe2000001ff00 */
[----:B------:R-:W-:Y:S01]  /*0760*/  IMAD.WIDE.U32 R26, R27, R28, c[0x0][0x168] ;  /* 0x00005a001b1a7625 */ /* 0x000fe200078e001c */
[----:B------:R-:W-:-:S03]  /*0770*/  CS2R R10, SRZ ;  /* 0x00000000000a7805 */ /* 0x000fc6000001ff00 */
[----:B-1----:R-:W-:Y:S01]  /*0780*/  IMAD.WIDE R22, R20, R28, c[0x0][0x160] ;  /* 0x0000580014167625 */ /* 0x002fe200078e021c */
[----:B------:R-:W4:Y:S04]  /*0790*/  @!P1 LDG.E.EL.128 R4, [R26.64] ;  /* 0x000000041a049981 */ /* 0x000f28000c2e1d00 */
[----:B------:R-:W5:Y:S01]  /*07a0*/  @!P1 LDG.E.EF.128 R8, [R22.64] ;  /* 0x0000000416089981 */ /* 0x000f62000c0e1d00 */
[----:B------:R-:W-:Y:S01]  /*07b0*/  PLOP3.LUT P0, PT, PT, PT, UP0, 0x80, 0x0 ;  /* 0x000000000000781c */ /* 0x000fe20003f0f008 */
[----:B------:R-:W-:Y:S01]  /*07c0*/  UPLOP3.LUT UP0, UPT, UPT, UPT, UPT, 0x40, 0x0 ;  /* 0x000000000000789c */ /* 0x000fe20003f0e870 */
[----:B--2---:R-:W-:Y:S02]  /*07d0*/  SEL R21, R12, RZ, !P1 ;  /* 0x000000ff0c157207 */ /* 0x004fe40004800000 */
[----:B------:R-:W-:-:S02]  /*07e0*/  SEL R13, R13, RZ, !P1 ;  /* 0x000000ff0d0d7207 */ /* 0x000fc40004800000 */
[----:B---3--:R-:W-:Y:S01]  /*07f0*/  SEL R16, R16, RZ, !P1 ;  /* 0x000000ff10107207 */ /* 0x008fe20004800000 */
[C---:B0-----:R-:W-:Y:S01]  /*0800*/  FMUL R12, R2.reuse, R21 ;  /* 0x00000015020c7220 */ /* 0x041fe20000400000 */
[----:B------:R-:W-:Y:S01]  /*0810*/  SEL R17, R17, RZ, !P1 ;  /* 0x000000ff11117207 */ /* 0x000fe20004800000 */
[----:B------:R-:W-:Y:S01]  /*0820*/  FMUL R13, R2, R13 ;  /* 0x0000000d020d7220 */ /* 0x000fe20000400000 */
[----:B------:R-:W-:Y:S01]  /*0830*/  SEL R18, R18, RZ, !P1 ;  /* 0x000000ff12127207 */ /* 0x000fe20004800000 */
[----:B------:R-:W-:Y:S01]  /*0840*/  FADD R21, R16, 1 ;  /* 0x3f80000010157421 */ /* 0x000fe20000000000 */
[----:B------:R-:W-:Y:S01]  /*0850*/  SEL R15, R15, RZ, !P1 ;  /* 0x000000ff0f0f7207 */ /* 0x000fe20004800000 */
[----:B------:R-:W-:Y:S01]  /*0860*/  FADD R16, R17, 1 ;  /* 0x3f80000011107421 */ /* 0x000fe20000000000 */
[----:B------:R-:W-:Y:S01]  /*0870*/  SEL R19, R19, RZ, !P1 ;  /* 0x000000ff13137207 */ /* 0x000fe20004800000 */
[----:B------:R-:W-:Y:S01]  /*0880*/  FADD R17, R18, 1 ;  /* 0x3f80000012117421 */ /* 0x000fe20000000000 */
[----:B------:R-:W-:Y:S01]  /*0890*/  SEL R25, R14, RZ, !P1 ;  /* 0x000000ff0e197207 */ /* 0x000fe20004800000 */
[----:B------:R-:W-:Y:S01]  /*08a0*/  FMUL R15, R2, R15 ;  /* 0x0000000f020f7220 */ /* 0x000fe20000400000 */
[----:B------:R-:W-:Y:S01]  /*08b0*/  FMUL R13, R13, R16 ;  /* 0x000000100d0d7220 */ /* 0x000fe20000400000 */
[----:B------:R-:W-:Y:S01]  /*08c0*/  FADD R18, R19, 1 ;  /* 0x3f80000013127421 */ /* 0x000fe20000000000 */
[----:B----4-:R-:W-:Y:S01]  /*08d0*/  SEL R4, R4, RZ, !P1 ;  /* 0x000000ff04047207 */ /* 0x010fe20004800000 */
[----:B------:R-:W-:Y:S01]  /*08e0*/  FMUL R14, R2, R25 ;  /* 0x00000019020e7220 */ /* 0x000fe20000400000 */
[----:B------:R-:W-:Y:S01]  /*08f0*/  SEL R16, R5, RZ, !P1 ;  /* 0x000000ff05107207 */ /* 0x000fe20004800000 */
[----:B------:R-:W-:Y:S01]  /*0900*/  FMUL R15, R15, R18 ;  /* 0x000000120f0f7220 */ /* 0x000fe20000400000 */
[----:B------:R-:W-:Y:S01]  /*0910*/  SEL R18, R7, RZ, !P1 ;  /* 0x000000ff07127207 */ /* 0x000fe20004800000 */
[----:B------:R-:W-:Y:S01]  /*0920*/  FMUL R14, R14, R17 ;  /* 0x000000110e0e7220 */ /* 0x000fe20000400000 */
[----:B-----5:R-:W-:Y:S01]  /*0930*/  SEL R5, R8, RZ, !P1 ;  /* 0x000000ff08057207 */ /* 0x020fe20004800000 */
[----:B------:R-:W-:Y:S01]  /*0940*/  FADD R8, R16, 1 ;  /* 0x3f80000010087421 */ /* 0x000fe20000000000 */
[----:B------:R-:W-:Y:S01]  /*0950*/  SEL R6, R6, RZ, !P1 ;  /* 0x000000ff06067207 */ /* 0x000fe20004800000 */
[----:B------:R-:W-:Y:S01]  /*0960*/  FMUL R12, R12, R21 ;  /* 0x000000150c0c7220 */ /* 0x000fe20000400000 */
[----:B------:R-:W-:Y:S01]  /*0970*/  SEL R7, R9, RZ, !P1 ;  /* 0x000000ff09077207 */ /* 0x000fe20004800000 */
[----:B------:R-:W-:Y:S01]  /*0980*/  FADD R9, R4, 1 ;  /* 0x3f80000004097421 */ /* 0x000fe20000000000 */
[----:B------:R-:W-:Y:S01]  /*0990*/  SEL R17, R10, RZ, !P1 ;  /* 0x000000ff0a117207 */ /* 0x000fe20004800000 */
[----:B------:R-:W-:Y:S01]  /*09a0*/  FMUL R4, R2, R5 ;  /* 0x0000000502047220 */ /* 0x000fe20000400000 */
[----:B------:R-:W-:Y:S01]  /*09b0*/  SEL R19, R11, RZ, !P1 ;  /* 0x000000ff0b137207 */ /* 0x000fe20004800000 */
[----:B------:R-:W-:Y:S01]  /*09c0*/  FADD R11, R6, 1 ;  /* 0x3f800000060b7421 */ /* 0x000fe20000000000 */
[----:B------:R-:W-:Y:S01]  /*09d0*/  FMUL R5, R2, R7 ;  /* 0x0000000702057220 */ /* 0x000fe20000400000 */
[----:B------:R-:W-:Y:S01]  /*09e0*/  FADD R10, R18, 1 ;  /* 0x3f800000120a7421 */ /* 0x000fe20000000000 */
[C---:B------:R-:W-:Y:S01]  /*09f0*/  FMUL R6, R2.reuse, R17 ;  /* 0x0000001102067220 */ /* 0x040fe20000400000 */
[----:B------:R-:W-:Y:S01]  /*0a00*/  FMUL R7, R2, R19 ;  /* 0x0000001302077220 */ /* 0x000fe20000400000 */
[----:B------:R-:W-:Y:S01]  /*0a10*/  FMUL R4, R4, R9 ;  /* 0x0000000904047220 */ /* 0x000fe20000400000 */
[----:B------:R-:W-:Y:S01]  /*0a20*/  FMUL R5, R5, R8 ;  /* 0x0000000805057220 */ /* 0x000fe20000400000 */
[----:B------:R-:W-:Y:S01]  /*0a30*/  FMUL R11, R6, R11 ;  /* 0x0000000b060b7220 */ /* 0x000fe20000400000 */
[----:B------:R-:W-:Y:S01]  /*0a40*/  FMUL R10, R7, R10 ;  /* 0x0000000a070a7220 */ /* 0x000fe20000400000 */
[----:B------:R-:W-:-:S02]  /*0a50*/  MOV R21, 0x2 ;  /* 0x0000000200157802 */ /* 0x000fc40000000f00 */
[----:B------:R-:W-:Y:S02]  /*0a60*/  F2FP.BF16.F32.PACK_AB R4, R5, R4 ;  /* 0x000000040504723e */ /* 0x000fe400000010ff */
[----:B------:R-:W-:Y:S01]  /*0a70*/  F2FP.BF16.F32.PACK_AB R6, R13, R12 ;  /* 0x0000000c0d06723e */ /* 0x000fe200000010ff */
[----:B------:R-:W-:Y:S01]  /*0a80*/  IMAD.WIDE R20, R20, R21, c[0x0][0x170] ;  /* 0x00005c0014147625 */ /* 0x000fe200078e0215 */
[----:B------:R-:W-:Y:S02]  /*0a90*/  F2FP.BF16.F32.PACK_AB R7, R15, R14 ;  /* 0x0000000e0f07723e */ /* 0x000fe400000010ff */
[----:B------:R-:W-:Y:S02]  /*0aa0*/  F2FP.BF16.F32.PACK_AB R5, R10, R11 ;  /* 0x0000000b0a05723e */ /* 0x000fe400000010ff */
[----:B------:R-:W-:-:S03]  /*0ab0*/  MOV R8, 0x800 ;  /* 0x0000080000087802 */ /* 0x000fc60000000f00 */
[----:B------:R0:W-:Y:S01]  /*0ac0*/  @!P1 STG.E.128 [R20.64], R4 ;  /* 0x0000000414009986 */ /* 0x0001e2000c101d04 */
[----:B------:R-:W-:Y:S05]  /*0ad0*/  @P0 BRA `(.L_x_0) ;  /* 0xfffffb4000000947 */ /* 0x000fea000383ffff */
[----:B------:R-:W-:Y:S05]  /*0ae0*/  EXIT ;  /* 0x000000000000794d */ /* 0x000fea0003800000 */
.L_x_1:
[----:B------:R-:W-:-:S00]  /*0af0*/  BRA `(.L_x_1) ;  /* 0xfffffff000007947 */ /* 0x000fc0000383ffff */
[----:B------:R-:W-:-:S00]  /*0b00*/  NOP ;  /* 0x0000000000007918 */ /* 0x000fc00000000000 */
[----:B------:R-:W-:-:S00]  /*0b10*/  NOP ;  /* 0x0000000000007918 */ /* 0x000fc00000000000 */
[----:B------:R-:W-:-:S00]  /*0b20*/  NOP ;  /* 0x0000000000007918 */ /* 0x000fc00000000000 */
[----:B------:R-:W-:-:S00]  /*0b30*/  NOP ;  /* 0x0000000000007918 */ /* 0x000fc00000000000 */
[----:B------:R-:W-:-:S00]  /*0b40*/  NOP ;  /* 0x0000000000007918 */ /* 0x000fc00000000000 */
[----:B------:R-:W-:-:S00]  /*0b50*/  NOP ;  /* 0x0000000000007918 */ /* 0x000fc00000000000 */
[----:B------:R-:W-:-:S00]  /*0b60*/  NOP ;  /* 0x0000000000007918 */ /* 0x000fc00000000000 */
[----:B------:R-:W-:-:S00]  /*0b70*/  NOP ;  /* 0x0000000000007918 */ /* 0x000fc00000000000 */
.L_x_2:


//--------------------- .nv.global.init           --------------------------
	.section	.nv.global.init,"aw",@progbits
.nv.global.init:
	.type		_$_str,@object
	.size		_$_str,(.L_0 - _$_str)
_$_str:
        /*0000*/ 	.byte	0x5f, 0x5f, 0x43, 0x55, 0x44, 0x41, 0x5f, 0x46, 0x54, 0x5a, 0x00
.L_0:


//--------------------- .nv.shared.triton__0d1d2d3de4de --------------------------
	.section	.nv.shared.triton__0d1d2d3de4de,"aw",@nobits
	.align	16
